//
// Generated by NVIDIA NVVM Compiler
//
// Compiler Build ID: CL-36424714
// Cuda compilation tools, release 13.0, V13.0.88
// Based on NVVM 20.0.0
//

.version 9.0
.target sm_100
.address_size 64

	// .globl	_Z11multiMatrixPiS_S_ii
.extern .shared .align 16 .b8 s[];

.visible .entry _Z11multiMatrixPiS_S_ii(
	.param .u64 .ptr .align 1 _Z11multiMatrixPiS_S_ii_param_0,
	.param .u64 .ptr .align 1 _Z11multiMatrixPiS_S_ii_param_1,
	.param .u64 .ptr .align 1 _Z11multiMatrixPiS_S_ii_param_2,
	.param .u32 _Z11multiMatrixPiS_S_ii_param_3,
	.param .u32 _Z11multiMatrixPiS_S_ii_param_4
)
{
	.reg .pred 	%p<28>;
	.reg .b32 	%r<137>;
	.reg .b64 	%rd<14>;

	ld.param.u64 	%rd4, [_Z11multiMatrixPiS_S_ii_param_0];
	ld.param.u64 	%rd5, [_Z11multiMatrixPiS_S_ii_param_1];
	ld.param.u32 	%r66, [_Z11multiMatrixPiS_S_ii_param_3];
	ld.param.u32 	%r67, [_Z11multiMatrixPiS_S_ii_param_4];
	cvta.to.global.u64 	%rd1, %rd5;
	cvta.to.global.u64 	%rd2, %rd4;
	mov.u32 	%r1, %tid.x;
	mov.u32 	%r69, %ntid.x;
	mov.u32 	%r70, %ctaid.x;
	mad.lo.s32 	%r2, %r69, %r70, %r1;
	mov.u32 	%r3, %tid.y;
	mov.u32 	%r71, %ntid.y;
	mov.u32 	%r72, %ctaid.y;
	mad.lo.s32 	%r73, %r71, %r72, %r3;
	mul.lo.s32 	%r4, %r66, %r73;
	mul.lo.s32 	%r74, %r67, %r67;
	shl.b32 	%r75, %r74, 2;
	mov.u32 	%r76, s;
	add.s32 	%r5, %r76, %r75;
	mov.u32 	%r6, %nctaid.x;
	mul.lo.s32 	%r7, %r66, %r66;
	mul.lo.s32 	%r8, %r67, %r3;
	max.s32 	%r77, %r2, %r73;
	setp.lt.s32 	%p1, %r77, %r66;
	setp.gt.s32 	%p3, %r67, 0;
	and.pred  	%p2, %p1, %p3;
	and.b32  	%r9, %r67, 3;
	and.b32  	%r10, %r67, 2147483644;
	neg.s32 	%r11, %r10;
	shl.b32 	%r78, %r67, 2;
	add.s32 	%r79, %r78, 12;
	shl.b32 	%r80, %r1, 2;
	mad.lo.s32 	%r12, %r67, %r79, %r80;
	shl.b32 	%r13, %r67, 4;
	add.s32 	%r81, %r78, 8;
	mad.lo.s32 	%r14, %r67, %r81, %r80;
	add.s32 	%r15, %r75, %r80;
	add.s32 	%r82, %r78, 4;
	mad.lo.s32 	%r16, %r67, %r82, %r80;
	mov.b32 	%r119, 0;
	not.pred 	%p6, %p2;
	mov.u32 	%r128, %r119;
$L__BB0_1:
	mul.lo.s32 	%r84, %r119, %r67;
	add.s32 	%r85, %r4, %r1;
	add.s32 	%r19, %r85, %r84;
	add.s32 	%r86, %r84, %r3;
	mad.lo.s32 	%r20, %r86, %r66, %r2;
	setp.ge.s32 	%p4, %r19, %r7;
	mov.b32 	%r121, 0;
	@%p4 bra 	$L__BB0_3;
	mul.wide.s32 	%rd6, %r19, 4;
	add.s64 	%rd7, %rd2, %rd6;
	ld.global.u32 	%r121, [%rd7];
$L__BB0_3:
	add.s32 	%r88, %r8, %r1;
	shl.b32 	%r89, %r88, 2;
	add.s32 	%r91, %r76, %r89;
	st.shared.u32 	[%r91], %r121;
	setp.ge.s32 	%p5, %r20, %r7;
	mov.b32 	%r122, 0;
	@%p5 bra 	$L__BB0_5;
	mul.wide.s32 	%rd8, %r20, 4;
	add.s64 	%rd9, %rd1, %rd8;
	ld.global.u32 	%r122, [%rd9];
$L__BB0_5:
	add.s32 	%r94, %r5, %r89;
	st.shared.u32 	[%r94], %r122;
	bar.sync 	0;
	@%p6 bra 	$L__BB0_33;
	setp.lt.u32 	%p7, %r67, 4;
	mov.b32 	%r132, 0;
	@%p7 bra 	$L__BB0_21;
	shl.b32 	%r98, %r8, 2;
	add.s32 	%r99, %r98, %r76;
	add.s32 	%r123, %r99, 8;
	mov.u32 	%r124, %r76;
	mov.u32 	%r125, %r11;
$L__BB0_8:
	ld.shared.u32 	%r30, [%r123+-8];
	setp.eq.s32 	%p8, %r30, 0;
	@%p8 bra 	$L__BB0_11;
	add.s32 	%r100, %r124, %r15;
	ld.shared.u32 	%r31, [%r100];
	setp.eq.s32 	%p9, %r31, 0;
	@%p9 bra 	$L__BB0_11;
	mad.lo.s32 	%r128, %r31, %r30, %r128;
$L__BB0_11:
	ld.shared.u32 	%r34, [%r123+-4];
	setp.eq.s32 	%p10, %r34, 0;
	@%p10 bra 	$L__BB0_14;
	add.s32 	%r101, %r124, %r16;
	ld.shared.u32 	%r35, [%r101];
	setp.eq.s32 	%p11, %r35, 0;
	@%p11 bra 	$L__BB0_14;
	mad.lo.s32 	%r128, %r35, %r34, %r128;
$L__BB0_14:
	ld.shared.u32 	%r38, [%r123];
	setp.eq.s32 	%p12, %r38, 0;
	@%p12 bra 	$L__BB0_17;
	add.s32 	%r102, %r124, %r14;
	ld.shared.u32 	%r39, [%r102];
	setp.eq.s32 	%p13, %r39, 0;
	@%p13 bra 	$L__BB0_17;
	mad.lo.s32 	%r128, %r39, %r38, %r128;
$L__BB0_17:
	ld.shared.u32 	%r42, [%r123+4];
	setp.eq.s32 	%p14, %r42, 0;
	@%p14 bra 	$L__BB0_20;
	add.s32 	%r103, %r124, %r12;
	ld.shared.u32 	%r43, [%r103];
	setp.eq.s32 	%p15, %r43, 0;
	@%p15 bra 	$L__BB0_20;
	mad.lo.s32 	%r128, %r43, %r42, %r128;
$L__BB0_20:
	add.s32 	%r125, %r125, 4;
	add.s32 	%r124, %r124, %r13;
	add.s32 	%r123, %r123, 16;
	setp.ne.s32 	%p16, %r125, 0;
	mov.u32 	%r132, %r10;
	@%p16 bra 	$L__BB0_8;
$L__BB0_21:
	setp.eq.s32 	%p17, %r9, 0;
	@%p17 bra 	$L__BB0_33;
	add.s32 	%r104, %r132, %r8;
	shl.b32 	%r105, %r104, 2;
	mov.u32 	%r106, s;
	add.s32 	%r52, %r106, %r105;
	ld.shared.u32 	%r53, [%r52];
	setp.eq.s32 	%p18, %r53, 0;
	@%p18 bra 	$L__BB0_25;
	mad.lo.s32 	%r107, %r132, %r67, %r1;
	shl.b32 	%r108, %r107, 2;
	add.s32 	%r109, %r5, %r108;
	ld.shared.u32 	%r54, [%r109];
	setp.eq.s32 	%p19, %r54, 0;
	@%p19 bra 	$L__BB0_25;
	mad.lo.s32 	%r128, %r54, %r53, %r128;
$L__BB0_25:
	setp.eq.s32 	%p20, %r9, 1;
	@%p20 bra 	$L__BB0_33;
	ld.shared.u32 	%r57, [%r52+4];
	setp.eq.s32 	%p21, %r57, 0;
	@%p21 bra 	$L__BB0_29;
	mad.lo.s32 	%r110, %r67, %r132, %r67;
	add.s32 	%r111, %r110, %r1;
	shl.b32 	%r112, %r111, 2;
	add.s32 	%r113, %r5, %r112;
	ld.shared.u32 	%r58, [%r113];
	setp.eq.s32 	%p22, %r58, 0;
	@%p22 bra 	$L__BB0_29;
	mad.lo.s32 	%r128, %r58, %r57, %r128;
$L__BB0_29:
	setp.eq.s32 	%p23, %r9, 2;
	@%p23 bra 	$L__BB0_33;
	ld.shared.u32 	%r61, [%r52+8];
	setp.eq.s32 	%p24, %r61, 0;
	@%p24 bra 	$L__BB0_33;
	add.s32 	%r114, %r132, 2;
	mad.lo.s32 	%r115, %r114, %r67, %r1;
	shl.b32 	%r116, %r115, 2;
	add.s32 	%r117, %r5, %r116;
	ld.shared.u32 	%r62, [%r117];
	setp.eq.s32 	%p25, %r62, 0;
	@%p25 bra 	$L__BB0_33;
	mad.lo.s32 	%r128, %r62, %r61, %r128;
$L__BB0_33:
	bar.sync 	0;
	add.s32 	%r119, %r119, 1;
	setp.ne.s32 	%p26, %r119, %r6;
	@%p26 bra 	$L__BB0_1;
	bar.sync 	0;
	not.pred 	%p27, %p1;
	@%p27 bra 	$L__BB0_36;
	ld.param.u64 	%rd13, [_Z11multiMatrixPiS_S_ii_param_2];
	add.s32 	%r118, %r4, %r2;
	cvta.to.global.u64 	%rd10, %rd13;
	mul.wide.s32 	%rd11, %r118, 4;
	add.s64 	%rd12, %rd10, %rd11;
	st.global.u32 	[%rd12], %r128;
$L__BB0_36:
	ret;

}


// ===== COMPILED SASS (sm_100) =====

	.target	sm_100

	.elftype	@"ET_EXEC"


//--------------------- .note.nv.tkinfo           --------------------------
	.section	.note.nv.tkinfo,"",@"SHT_NOTE"
	.sectionflags	@"SHF_NOTE_NV_TKINFO"
	.tkinfo
        /*0018*/ 	.word	0x00000002
        /*0030*/ 	.string	""
        /*0030*/ 	.string	"ptxas"
        /*0030*/ 	.string	"Cuda compilation tools, release 13.0, V13.0.88"
        /*0030*/ 	.string	"Build cuda_13.0.r13.0/compiler.36424714_0"
        /*0030*/ 	.string	"-arch sm_100 -m 64 "



//--------------------- .note.nv.cuinfo           --------------------------
	.section	.note.nv.cuinfo,"",@"SHT_NOTE"
	.sectionflags	@"SHF_NOTE_NV_CUINFO"
        /*0018*/ 	.short	0x0002
        /*001a*/ 	.short	0x0064
        /*001c*/ 	.short	0x0082
	.zero		2


//--------------------- .nv.info                  --------------------------
	.section	.nv.info,"",@"SHT_CUDA_INFO"
	.align	4


	//----- nvinfo : EIATTR_REGCOUNT
	.align		4
        /*0000*/ 	.byte	0x04, 0x2f
        /*0002*/ 	.short	(.L_1 - .L_0)
	.align		4
.L_0:
        /*0004*/ 	.word	index@(_Z11multiMatrixPiS_S_ii)
        /*0008*/ 	.word	0x0000001f


	//----- nvinfo : EIATTR_FRAME_SIZE
	.align		4
.L_1:
        /*000c*/ 	.byte	0x04, 0x11
        /*000e*/ 	.short	(.L_3 - .L_2)
	.align		4
.L_2:
        /*0010*/ 	.word	index@(_Z11multiMatrixPiS_S_ii)
        /*0014*/ 	.word	0x00000000


	//----- nvinfo : EIATTR_MIN_STACK_SIZE
	.align		4
.L_3:
        /*0018*/ 	.byte	0x04, 0x12
        /*001a*/ 	.short	(.L_5 - .L_4)
	.align		4
.L_4:
        /*001c*/ 	.word	index@(_Z11multiMatrixPiS_S_ii)
        /*0020*/ 	.word	0x00000000
.L_5:


//--------------------- .nv.compat                --------------------------
	.section	.nv.compat,"",@"SHT_CUDA_COMPAT_INFO"
	.align	4
        /*0000*/ 	.byte	0x02, 0x09, 0x00, 0x00, 0x02, 0x02, 0x01, 0x00, 0x02, 0x05, 0x05, 0x00, 0x03, 0x07, 0x01, 0x01
        /*0010*/ 	.byte	0x02, 0x03, 0x00, 0x00, 0x02, 0x06, 0x01, 0x00, 0x04, 0x0b, 0x08, 0x00, 0x09, 0x00, 0x00, 0x00
        /*0020*/ 	.byte	0x00, 0x00, 0x00, 0x00


//--------------------- .nv.info._Z11multiMatrixPiS_S_ii --------------------------
	.section	.nv.info._Z11multiMatrixPiS_S_ii,"",@"SHT_CUDA_INFO"
	.sectionflags	@""
	.align	4


	//----- nvinfo : EIATTR_CUDA_API_VERSION
	.align		4
        /*0000*/ 	.byte	0x04, 0x37
        /*0002*/ 	.short	(.L_7 - .L_6)
.L_6:
        /*0004*/ 	.word	0x00000082


	//----- nvinfo : EIATTR_KPARAM_INFO
	.align		4
.L_7:
        /*0008*/ 	.byte	0x04, 0x17
        /*000a*/ 	.short	(.L_9 - .L_8)
.L_8:
        /*000c*/ 	.word	0x00000000
        /*0010*/ 	.short	0x0004
        /*0012*/ 	.short	0x001c
        /*0014*/ 	.byte	0x00, 0xf0, 0x11, 0x00


	//----- nvinfo : EIATTR_KPARAM_INFO
	.align		4
.L_9:
        /*0018*/ 	.byte	0x04, 0x17
        /*001a*/ 	.short	(.L_11 - .L_10)
.L_10:
        /*001c*/ 	.word	0x00000000
        /*0020*/ 	.short	0x0003
        /*0022*/ 	.short	0x0018
        /*0024*/ 	.byte	0x00, 0xf0, 0x11, 0x00


	//----- nvinfo : EIATTR_KPARAM_INFO
	.align		4
.L_11:
        /*0028*/ 	.byte	0x04, 0x17
        /*002a*/ 	.short	(.L_13 - .L_12)
.L_12:
        /*002c*/ 	.word	0x00000000
        /*0030*/ 	.short	0x0002
        /*0032*/ 	.short	0x0010
        /*0034*/ 	.byte	0x00, 0xf5, 0x21, 0x00


	//----- nvinfo : EIATTR_KPARAM_INFO
	.align		4
.L_13:
        /*0038*/ 	.byte	0x04, 0x17
        /*003a*/ 	.short	(.L_15 - .L_14)
.L_14:
        /*003c*/ 	.word	0x00000000
        /*0040*/ 	.short	0x0001
        /*0042*/ 	.short	0x0008
        /*0044*/ 	.byte	0x00, 0xf5, 0x21, 0x00


	//----- nvinfo : EIATTR_KPARAM_INFO
	.align		4
.L_15:
        /*0048*/ 	.byte	0x04, 0x17
        /*004a*/ 	.short	(.L_17 - .L_16)
.L_16:
        /*004c*/ 	.word	0x00000000
        /*0050*/ 	.short	0x0000
        /*0052*/ 	.short	0x0000
        /*0054*/ 	.byte	0x00, 0xf5, 0x21, 0x00


	//----- nvinfo : EIATTR_SPARSE_MMA_MASK
	.align		4
.L_17:
        /*0058*/ 	.byte	0x03, 0x50
        /*005a*/ 	.short	0x0000


	//----- nvinfo : EIATTR_MAXREG_COUNT
	.align		4
        /*005c*/ 	.byte	0x03, 0x1b
        /*005e*/ 	.short	0x00ff


	//----- nvinfo : EIATTR_NUM_BARRIERS
	.align		4
        /*0060*/ 	.byte	0x02, 0x4c
        /*0062*/ 	.byte	0x01
	.zero		1


	//----- nvinfo : EIATTR_MERCURY_ISA_VERSION
	.align		4
        /*0064*/ 	.byte	0x03, 0x5f
        /*0066*/ 	.short	0x0101


	//----- nvinfo : EIATTR_VRC_CTA_INIT_COUNT
	.align		4
        /*0068*/ 	.byte	0x02, 0x4a
	.zero		1
	.zero		1


	//----- nvinfo : EIATTR_EXIT_INSTR_OFFSETS
	.align		4
        /*006c*/ 	.byte	0x04, 0x1c
        /*006e*/ 	.short	(.L_19 - .L_18)


	//   ....[0]....
.L_18:
        /*0070*/ 	.word	0x00000a00


	//   ....[1]....
        /*0074*/ 	.word	0x00000a60


	//----- nvinfo : EIATTR_CRS_STACK_SIZE
	.align		4
.L_19:
        /*0078*/ 	.byte	0x04, 0x1e
        /*007a*/ 	.short	(.L_21 - .L_20)
.L_20:
        /*007c*/ 	.word	0x00000000


	//----- nvinfo : EIATTR_CBANK_PARAM_SIZE
	.align		4
.L_21:
        /*0080*/ 	.byte	0x03, 0x19
        /*0082*/ 	.short	0x0020


	//----- nvinfo : EIATTR_PARAM_CBANK
	.align		4
        /*0084*/ 	.byte	0x04, 0x0a
        /*0086*/ 	.short	(.L_23 - .L_22)
	.align		4
.L_22:
        /*0088*/ 	.word	index@(.nv.constant0._Z11multiMatrixPiS_S_ii)
        /*008c*/ 	.short	0x0380
        /*008e*/ 	.short	0x0020


	//----- nvinfo : EIATTR_SW_WAR
	.align		4
.L_23:
        /*0090*/ 	.byte	0x04, 0x36
        /*0092*/ 	.short	(.L_25 - .L_24)
.L_24:
        /*0094*/ 	.word	0x00000008
.L_25:


//--------------------- .nv.callgraph             --------------------------
	.section	.nv.callgraph,"",@"SHT_CUDA_CALLGRAPH"
	.align	4
	.sectionentsize	8
	.align		4
        /*0000*/ 	.word	0x00000000
	.align		4
        /*0004*/ 	.word	0xffffffff
	.align		4
        /*0008*/ 	.word	0x00000000
	.align		4
        /*000c*/ 	.word	0xfffffffe
	.align		4
        /*0010*/ 	.word	0x00000000
	.align		4
        /*0014*/ 	.word	0xfffffffd
	.align		4
        /*0018*/ 	.word	0x00000000
	.align		4
        /*001c*/ 	.word	0xfffffffc


//--------------------- .text._Z11multiMatrixPiS_S_ii --------------------------
	.section	.text._Z11multiMatrixPiS_S_ii,"ax",@progbits
	.align	128
        .global         _Z11multiMatrixPiS_S_ii
        .type           _Z11multiMatrixPiS_S_ii,@function
        .size           _Z11multiMatrixPiS_S_ii,(.L_x_18 - _Z11multiMatrixPiS_S_ii)
        .other          _Z11multiMatrixPiS_S_ii,@"STO_CUDA_ENTRY STV_DEFAULT"
_Z11multiMatrixPiS_S_ii:
.text._Z11multiMatrixPiS_S_ii:
[----:B------:R-:W-:Y:S01]  /*0000*/  LDC R1, c[0x0][0x37c] ;  /* 0x0000df00ff017b82 */ /* 0x000fe20000000800 */
[----:B------:R-:W0:Y:S01]  /*0010*/  S2R R9, SR_TID.X ;  /* 0x0000000000097919 */ /* 0x000e220000002100 */
[----:B------:R-:W1:Y:S06]  /*0020*/  LDCU UR4, c[0x0][0x360] ;  /* 0x00006c00ff0477ac */ /* 0x000e6c0008000800 */
[----:B------:R-:W2:Y:S01]  /*0030*/  LDC.64 R2, c[0x0][0x398] ;  /* 0x0000e600ff027b82 */ /* 0x000ea20000000a00 */
[----:B------:R-:W-:Y:S01]  /*0040*/  HFMA2 R17, -RZ, RZ, 0, 0 ;  /* 0x00000000ff117431 */ /* 0x000fe200000001ff */
[----:B------:R-:W1:Y:S01]  /*0050*/  S2R R0, SR_CTAID.X ;  /* 0x0000000000007919 */ /* 0x000e620000002500 */
[----:B------:R-:W3:Y:S01]  /*0060*/  LDCU UR6, c[0x0][0x364] ;  /* 0x00006c80ff0677ac */ /* 0x000ee20008000800 */
[----:B------:R-:W4:Y:S01]  /*0070*/  S2R R6, SR_TID.Y ;  /* 0x0000000000067919 */ /* 0x000f220000002200 */
[----:B------:R-:W0:Y:S03]  /*0080*/  LDCU.64 UR8, c[0x0][0x358] ;  /* 0x00006b00ff0877ac */ /* 0x000e260008000a00 */
[----:B------:R-:W5:Y:S01]  /*0090*/  S2UR UR5, SR_CgaCtaId ;  /* 0x00000000000579c3 */ /* 0x000f620000008800 */
[----:B------:R-:W3:Y:S01]  /*00a0*/  S2R R5, SR_CTAID.Y ;  /* 0x0000000000057919 */ /* 0x000ee20000002600 */
[----:B------:R-:W0:Y:S01]  /*00b0*/  LDCU UR7, c[0x0][0x370] ;  /* 0x00006e00ff0777ac */ /* 0x000e220008000800 */
[C---:B--2---:R-:W-:Y:S01]  /*00c0*/  ISETP.GT.AND P0, PT, R3.reuse, RZ, PT ;  /* 0x000000ff0300720c */ /* 0x044fe20003f04270 */
[----:B------:R-:W-:Y:S01]  /*00d0*/  IMAD R13, R2, R2, RZ ;  /* 0x00000002020d7224 */ /* 0x000fe200078e02ff */
[C---:B------:R-:W-:Y:S01]  /*00e0*/  LEA R10, R3.reuse, 0x8, 0x2 ;  /* 0x00000008030a7811 */ /* 0x040fe200078e10ff */
[C---:B------:R-:W-:Y:S01]  /*00f0*/  IMAD R14, R3.reuse, R3, RZ ;  /* 0x00000003030e7224 */ /* 0x040fe200078e02ff */
[----:B------:R-:W-:Y:S01]  /*0100*/  LEA R8, R3, 0x4, 0x2 ;  /* 0x0000000403087811 */ /* 0x000fe200078e10ff */
[----:B0-----:R-:W-:Y:S01]  /*0110*/  IMAD.SHL.U32 R16, R9, 0x4, RZ ;  /* 0x0000000409107824 */ /* 0x001fe200078e00ff */
[----:B------:R-:W-:-:S02]  /*0120*/  LOP3.LUT R18, R3, 0x7ffffffc, RZ, 0xc0, !PT ;  /* 0x7ffffffc03127812 */ /* 0x000fc400078ec0ff */
[----:B------:R-:W-:Y:S01]  /*0130*/  LOP3.LUT R22, R3, 0x3, RZ, 0xc0, !PT ;  /* 0x0000000303167812 */ /* 0x000fe200078ec0ff */
[----:B-1----:R-:W-:Y:S01]  /*0140*/  IMAD R7, R0, UR4, R9 ;  /* 0x0000000400077c24 */ /* 0x002fe2000f8e0209 */
[----:B------:R-:W-:Y:S01]  /*0150*/  UMOV UR4, 0x400 ;  /* 0x0000040000047882 */ /* 0x000fe20000000000 */
[-CC-:B------:R-:W-:Y:S01]  /*0160*/  IMAD R10, R10, R3.reuse, R16.reuse ;  /* 0x000000030a0a7224 */ /* 0x180fe200078e0210 */
[----:B-----5:R-:W-:Y:S01]  /*0170*/  ULEA UR4, UR5, UR4, 0x18 ;  /* 0x0000000405047291 */ /* 0x020fe2000f8ec0ff */
[-C--:B------:R-:W-:Y:S02]  /*0180*/  IMAD R8, R8, R3.reuse, R16 ;  /* 0x0000000308087224 */ /* 0x080fe400078e0210 */
[----:B----4-:R-:W-:Y:S02]  /*0190*/  IMAD R12, R6, R3, RZ ;  /* 0x00000003060c7224 */ /* 0x010fe400078e02ff */
[----:B---3--:R-:W-:Y:S02]  /*01a0*/  IMAD R0, R5, UR6, R6 ;  /* 0x0000000605007c24 */ /* 0x008fe4000f8e0206 */
[----:B------:R-:W-:Y:S01]  /*01b0*/  IMAD.U32 R19, RZ, RZ, UR4 ;  /* 0x00000004ff137e24 */ /* 0x000fe2000f8e00ff */
[----:B------:R-:W-:Y:S01]  /*01c0*/  UMOV UR4, URZ ;  /* 0x000000ff00047c82 */ /* 0x000fe20008000000 */
[----:B------:R-:W-:Y:S01]  /*01d0*/  IMAD.MOV R15, RZ, RZ, -R18 ;  /* 0x000000ffff0f7224 */ /* 0x000fe200078e0a12 */
[----:B------:R-:W-:-:S04]  /*01e0*/  VIMNMX R5, PT, PT, R7, R0, !PT ;  /* 0x0000000007057248 */ /* 0x000fc80007fe0100 */
[CC--:B------:R-:W-:Y:S02]  /*01f0*/  ISETP.GE.AND P1, PT, R5.reuse, R2.reuse, PT ;  /* 0x000000020500720c */ /* 0x0c0fe40003f26270 */
[----:B------:R-:W-:Y:S02]  /*0200*/  ISETP.LT.AND P0, PT, R5, R2, P0 ;  /* 0x000000020500720c */ /* 0x000fe40000701270 */
[----:B------:R-:W-:-:S05]  /*0210*/  LEA R2, R3, 0xc, 0x2 ;  /* 0x0000000c03027811 */ /* 0x000fca00078e10ff */
[--C-:B------:R-:W-:Y:S02]  /*0220*/  IMAD R11, R2, R3, R16.reuse ;  /* 0x00000003020b7224 */ /* 0x100fe400078e0210 */
[C---:B------:R-:W-:Y:S01]  /*0230*/  IMAD R16, R14.reuse, 0x4, R16 ;  /* 0x000000040e107824 */ /* 0x040fe200078e0210 */
[----:B------:R-:W-:-:S07]  /*0240*/  LEA R14, R14, R19, 0x2 ;  /* 0x000000130e0e7211 */ /* 0x000fce00078e10ff */
.L_x_16:
[----:B------:R-:W0:Y:S01]  /*0250*/  LDCU.64 UR10, c[0x0][0x398] ;  /* 0x00007300ff0a77ac */ /* 0x000e220008000a00 */
[----:B-1----:R-:W-:Y:S01]  /*0260*/  MOV R21, RZ ;  /* 0x000000ff00157202 */ /* 0x002fe20000000f00 */
[----:B------:R-:W-:Y:S02]  /*0270*/  IMAD.MOV.U32 R25, RZ, RZ, RZ ;  /* 0x000000ffff197224 */ /* 0x000fe400078e00ff */
[----:B0-----:R-:W-:Y:S02]  /*0280*/  IMAD.U32 R20, RZ, RZ, UR11 ;  /* 0x0000000bff147e24 */ /* 0x001fe4000f8e00ff */
[----:B------:R-:W-:Y:S02]  /*0290*/  IMAD R3, R0, UR10, R9 ;  /* 0x0000000a00037c24 */ /* 0x000fe4000f8e0209 */
[C---:B------:R-:W-:Y:S02]  /*02a0*/  IMAD R2, R20.reuse, UR4, R6 ;  /* 0x0000000414027c24 */ /* 0x040fe4000f8e0206 */
[----:B------:R-:W-:-:S02]  /*02b0*/  IMAD R23, R20, UR4, R3 ;  /* 0x0000000414177c24 */ /* 0x000fc4000f8e0203 */
[----:B------:R-:W-:Y:S01]  /*02c0*/  IMAD R24, R2, UR10, R7 ;  /* 0x0000000a02187c24 */ /* 0x000fe2000f8e0207 */
[----:B------:R-:W-:Y:S02]  /*02d0*/  UIADD3 UR4, UPT, UPT, UR4, 0x1, URZ ;  /* 0x0000000104047890 */ /* 0x000fe4000fffe0ff */
[-C--:B------:R-:W-:Y:S01]  /*02e0*/  ISETP.GE.AND P2, PT, R23, R13.reuse, PT ;  /* 0x0000000d1700720c */ /* 0x080fe20003f46270 */
[----:B------:R-:W0:Y:S01]  /*02f0*/  LDCU UR10, c[0x0][0x39c] ;  /* 0x00007380ff0a77ac */ /* 0x000e220008000800 */
[----:B------:R-:W-:-:S11]  /*0300*/  ISETP.GE.AND P3, PT, R24, R13, PT ;  /* 0x0000000d1800720c */ /* 0x000fd60003f66270 */
[----:B------:R-:W1:Y:S08]  /*0310*/  @!P2 LDC.64 R4, c[0x0][0x380] ;  /* 0x0000e000ff04ab82 */ /* 0x000e700000000a00 */
[----:B------:R-:W2:Y:S01]  /*0320*/  @!P3 LDC.64 R2, c[0x0][0x388] ;  /* 0x0000e200ff02bb82 */ /* 0x000ea20000000a00 */
[----:B-1----:R-:W-:-:S05]  /*0330*/  @!P2 IMAD.WIDE R4, R23, 0x4, R4 ;  /* 0x000000041704a825 */ /* 0x002fca00078e0204 */
[----:B------:R-:W3:Y:S01]  /*0340*/  @!P2 LDG.E R21, desc[UR8][R4.64] ;  /* 0x000000080415a981 */ /* 0x000ee2000c1e1900 */
[----:B--2---:R-:W-:-:S05]  /*0350*/  @!P3 IMAD.WIDE R2, R24, 0x4, R2 ;  /* 0x000000041802b825 */ /* 0x004fca00078e0202 */
[----:B------:R-:W2:Y:S01]  /*0360*/  @!P3 LDG.E R25, desc[UR8][R2.64] ;  /* 0x000000080219b981 */ /* 0x000ea2000c1e1900 */
[----:B------:R-:W-:-:S04]  /*0370*/  IADD3 R23, PT, PT, R12, R9, RZ ;  /* 0x000000090c177210 */ /* 0x000fc80007ffe0ff */
[C---:B------:R-:W-:Y:S01]  /*0380*/  LEA R26, R23.reuse, R14, 0x2 ;  /* 0x0000000e171a7211 */ /* 0x040fe200078e10ff */
[----:B------:R-:W-:Y:S01]  /*0390*/  IMAD R24, R23, 0x4, R19 ;  /* 0x0000000417187824 */ /* 0x000fe200078e0213 */
[----:B------:R-:W-:Y:S01]  /*03a0*/  UISETP.NE.AND UP0, UPT, UR4, UR7, UPT ;  /* 0x000000070400728c */ /* 0x000fe2000bf05270 */
[----:B------:R-:W-:Y:S03]  /*03b0*/  BSSY.RECONVERGENT B0, `(.L_x_0) ;  /* 0x0000061000007945 */ /* 0x000fe60003800200 */
[----:B---3--:R1:W-:Y:S04]  /*03c0*/  STS [R24], R21 ;  /* 0x0000001518007388 */ /* 0x0083e80000000800 */
[----:B--2---:R1:W-:Y:S01]  /*03d0*/  STS [R26], R25 ;  /* 0x000000191a007388 */ /* 0x0043e20000000800 */
[----:B------:R-:W-:Y:S06]  /*03e0*/  BAR.SYNC.DEFER_BLOCKING 0x0 ;  /* 0x0000000000007b1d */ /* 0x000fec0000010000 */
[----:B0-----:R-:W-:Y:S05]  /*03f0*/  @!P0 BRA `(.L_x_1) ;  /* 0x0000000400708947 */ /* 0x001fea0003800000 */
[----:B------:R-:W-:Y:S01]  /*0400*/  ISETP.GE.U32.AND P2, PT, R20, 0x4, PT ;  /* 0x000000041400780c */ /* 0x000fe20003f46070 */
[----:B------:R-:W-:-:S12]  /*0410*/  IMAD.MOV.U32 R3, RZ, RZ, RZ ;  /* 0x000000ffff037224 */ /* 0x000fd800078e00ff */
[----:B------:R-:W-:Y:S05]  /*0420*/  @!P2 BRA `(.L_x_2) ;  /* 0x0000000000bca947 */ /* 0x000fea0003800000 */
[----:B------:R-:W-:Y:S01]  /*0430*/  LEA R4, R12, R19, 0x2 ;  /* 0x000000130c047211 */ /* 0x000fe200078e10ff */
[----:B------:R-:W-:Y:S01]  /*0440*/  IMAD.MOV.U32 R3, RZ, RZ, R19 ;  /* 0x000000ffff037224 */ /* 0x000fe200078e0013 */
[----:B------:R-:W-:-:S03]  /*0450*/  MOV R2, R15 ;  /* 0x0000000f00027202 */ /* 0x000fc60000000f00 */
[----:B------:R-:W-:-:S07]  /*0460*/  VIADD R4, R4, 0x8 ;  /* 0x0000000804047836 */ /* 0x000fce0000000000 */
.L_x_11:
[----:B-1----:R-:W0:Y:S01]  /*0470*/  LDS R24, [R4+-0x8] ;  /* 0xfffff80004187984 */ /* 0x002e220000000800 */
[----:B------:R-:W-:Y:S01]  /*0480*/  IADD3 R2, PT, PT, R2, 0x4, RZ ;  /* 0x0000000402027810 */ /* 0x000fe20007ffe0ff */
[----:B------:R-:W-:Y:S02]  /*0490*/  BSSY.RECONVERGENT B1, `(.L_x_3) ;  /* 0x000000e000017945 */ /* 0x000fe40003800200 */
[----:B------:R-:W1:Y:S01]  /*04a0*/  LDS R26, [R4+-0x4] ;  /* 0xfffffc00041a7984 */ /* 0x000e620000000800 */
[----:B------:R-:W-:-:S03]  /*04b0*/  ISETP.NE.AND P2, PT, R2, RZ, PT ;  /* 0x000000ff0200720c */ /* 0x000fc60003f45270 */
[----:B------:R-:W2:Y:S04]  /*04c0*/  LDS R28, [R4] ;  /* 0x00000000041c7984 */ /* 0x000ea80000000800 */
[----:B------:R-:W3:Y:S01]  /*04d0*/  LDS R20, [R4+0x4] ;  /* 0x0000040004147984 */ /* 0x000ee20000000800 */
[----:B0-----:R-:W-:Y:S02]  /*04e0*/  ISETP.NE.AND P6, PT, R24, RZ, PT ;  /* 0x000000ff1800720c */ /* 0x001fe40003fc5270 */
[----:B-1----:R-:W-:Y:S02]  /*04f0*/  ISETP.NE.AND P3, PT, R26, RZ, PT ;  /* 0x000000ff1a00720c */ /* 0x002fe40003f65270 */
[----:B--2---:R-:W-:Y:S02]  /*0500*/  ISETP.NE.AND P4, PT, R28, RZ, PT ;  /* 0x000000ff1c00720c */ /* 0x004fe40003f85270 */
[----:B---3--:R-:W-:-:S07]  /*0510*/  ISETP.NE.AND P5, PT, R20, RZ, PT ;  /* 0x000000ff1400720c */ /* 0x008fce0003fa5270 */
[----:B------:R-:W-:Y:S06]  /*0520*/  @!P6 BRA `(.L_x_4) ;  /* 0x000000000010e947 */ /* 0x000fec0003800000 */
[----:B------:R-:W-:-:S06]  /*0530*/  IMAD.IADD R5, R16, 0x1, R3 ;  /* 0x0000000110057824 */ /* 0x000fcc00078e0203 */
[----:B------:R-:W0:Y:S02]  /*0540*/  LDS R5, [R5] ;  /* 0x0000000005057984 */ /* 0x000e240000000800 */
[----:B0-----:R-:W-:-:S13]  /*0550*/  ISETP.NE.AND P6, PT, R5, RZ, PT ;  /* 0x000000ff0500720c */ /* 0x001fda0003fc5270 */
[----:B------:R-:W-:-:S07]  /*0560*/  @P6 IMAD R17, R24, R5, R17 ;  /* 0x0000000518116224 */ /* 0x000fce00078e0211 */
.L_x_4:
[----:B------:R-:W-:Y:S05]  /*0570*/  BSYNC.RECONVERGENT B1 ;  /* 0x0000000000017941 */ /* 0x000fea0003800200 */
.L_x_3:
[----:B------:R-:W-:Y:S04]  /*0580*/  BSSY.RECONVERGENT B1, `(.L_x_5) ;  /* 0x0000006000017945 */ /* 0x000fe80003800200 */
[----:B------:R-:W-:Y:S05]  /*0590*/  @!P3 BRA `(.L_x_6) ;  /* 0x000000000010b947 */ /* 0x000fea0003800000 */
[----:B------:R-:W-:-:S06]  /*05a0*/  IADD3 R5, PT, PT, R8, R3, RZ ;  /* 0x0000000308057210 */ /* 0x000fcc0007ffe0ff */
[----:B------:R-:W0:Y:S02]  /*05b0*/  LDS R5, [R5] ;  /* 0x0000000005057984 */ /* 0x000e240000000800 */
[----:B0-----:R-:W-:-:S13]  /*05c0*/  ISETP.NE.AND P3, PT, R5, RZ, PT ;  /* 0x000000ff0500720c */ /* 0x001fda0003f65270 */
[----:B------:R-:W-:-:S07]  /*05d0*/  @P3 IMAD R17, R26, R5, R17 ;  /* 0x000000051a113224 */ /* 0x000fce00078e0211 */
.L_x_6:
[----:B------:R-:W-:Y:S05]  /*05e0*/  BSYNC.RECONVERGENT B1 ;  /* 0x0000000000017941 */ /* 0x000fea0003800200 */
.L_x_5:
[----:B------:R-:W-:Y:S04]  /*05f0*/  BSSY.RECONVERGENT B1, `(.L_x_7) ;  /* 0x0000006000017945 */ /* 0x000fe80003800200 */
[----:B------:R-:W-:Y:S05]  /*0600*/  @!P4 BRA `(.L_x_8) ;  /* 0x000000000010c947 */ /* 0x000fea0003800000 */
[----:B------:R-:W-:-:S06]  /*0610*/  IMAD.IADD R5, R10, 0x1, R3 ;  /* 0x000000010a057824 */ /* 0x000fcc00078e0203 */
[----:B------:R-:W0:Y:S02]  /*0620*/  LDS R5, [R5] ;  /* 0x0000000005057984 */ /* 0x000e240000000800 */
[----:B0-----:R-:W-:-:S13]  /*0630*/  ISETP.NE.AND P3, PT, R5, RZ, PT ;  /* 0x000000ff0500720c */ /* 0x001fda0003f65270 */
[----:B------:R-:W-:-:S07]  /*0640*/  @P3 IMAD R17, R28, R5, R17 ;  /* 0x000000051c113224 */ /* 0x000fce00078e0211 */
.L_x_8:
[----:B------:R-:W-:Y:S05]  /*0650*/  BSYNC.RECONVERGENT B1 ;  /* 0x0000000000017941 */ /* 0x000fea0003800200 */
.L_x_7:
[----:B------:R-:W-:Y:S04]  /*0660*/  BSSY.RECONVERGENT B1, `(.L_x_9) ;  /* 0x0000006000017945 */ /* 0x000fe80003800200 */
[----:B------:R-:W-:Y:S05]  /*0670*/  @!P5 BRA `(.L_x_10) ;  /* 0x000000000010d947 */ /* 0x000fea0003800000 */
[----:B------:R-:W-:-:S06]  /*0680*/  IADD3 R5, PT, PT, R11, R3, RZ ;  /* 0x000000030b057210 */ /* 0x000fcc0007ffe0ff */
[----:B------:R-:W0:Y:S02]  /*0690*/  LDS R5, [R5] ;  /* 0x0000000005057984 */ /* 0x000e240000000800 */
[----:B0-----:R-:W-:-:S13]  /*06a0*/  ISETP.NE.AND P3, PT, R5, RZ, PT ;  /* 0x000000ff0500720c */ /* 0x001fda0003f65270 */
[----:B------:R-:W-:-:S07]  /*06b0*/  @P3 IMAD R17, R20, R5, R17 ;  /* 0x0000000514113224 */ /* 0x000fce00078e0211 */
.L_x_10:
[----:B------:R-:W-:Y:S05]  /*06c0*/  BSYNC.RECONVERGENT B1 ;  /* 0x0000000000017941 */ /* 0x000fea0003800200 */
.L_x_9:
[----:B------:R-:W-:Y:S01]  /*06d0*/  IMAD.U32 R20, RZ, RZ, UR10 ;  /* 0x0000000aff147e24 */ /* 0x000fe2000f8e00ff */
[----:B------:R-:W-:-:S03]  /*06e0*/  IADD3 R4, PT, PT, R4, 0x10, RZ ;  /* 0x0000001004047810 */ /* 0x000fc60007ffe0ff */
[----:B------:R-:W-:Y:S01]  /*06f0*/  IMAD R3, R20, 0x10, R3 ;  /* 0x0000001014037824 */ /* 0x000fe200078e0203 */
[----:B------:R-:W-:Y:S06]  /*0700*/  @P2 BRA `(.L_x_11) ;  /* 0xfffffffc00582947 */ /* 0x000fec000383ffff */
[----:B------:R-:W-:-:S07]  /*0710*/  MOV R3, R18 ;  /* 0x0000001200037202 */ /* 0x000fce0000000f00 */
.L_x_2:
[----:B------:R-:W-:-:S13]  /*0720*/  ISETP.NE.AND P2, PT, R22, RZ, PT ;  /* 0x000000ff1600720c */ /* 0x000fda0003f45270 */
[----:B------:R-:W-:Y:S05]  /*0730*/  @!P2 BRA `(.L_x_1) ;  /* 0x0000000000a0a947 */ /* 0x000fea0003800000 */
[----:B------:R-:W0:Y:S01]  /*0740*/  S2UR UR6, SR_CgaCtaId ;  /* 0x00000000000679c3 */ /* 0x000e220000008800 */
[----:B------:R-:W-:Y:S01]  /*0750*/  UMOV UR5, 0x400 ;  /* 0x0000040000057882 */ /* 0x000fe20000000000 */
[----:B------:R-:W-:Y:S01]  /*0760*/  IMAD.IADD R2, R12, 0x1, R3 ;  /* 0x000000010c027824 */ /* 0x000fe200078e0203 */
[----:B------:R-:W-:Y:S01]  /*0770*/  BSSY.RECONVERGENT B1, `(.L_x_12) ;  /* 0x000000d000017945 */ /* 0x000fe20003800200 */
[----:B------:R-:W-:Y:S01]  /*0780*/  ISETP.NE.AND P3, PT, R22, 0x1, PT ;  /* 0x000000011600780c */ /* 0x000fe20003f65270 */
[----:B0-----:R-:W-:-:S06]  /*0790*/  ULEA UR5, UR6, UR5, 0x18 ;  /* 0x0000000506057291 */ /* 0x001fcc000f8ec0ff */
[----:B------:R-:W-:-:S05]  /*07a0*/  MOV R19, UR5 ;  /* 0x0000000500137c02 */ /* 0x000fca0008000f00 */
[----:B------:R-:W-:-:S05]  /*07b0*/  IMAD R4, R2, 0x4, R19 ;  /* 0x0000000402047824 */ /* 0x000fca00078e0213 */
[----:B------:R-:W0:Y:S02]  /*07c0*/  LDS R2, [R4] ;  /* 0x0000000004027984 */ /* 0x000e240000000800 */
[----:B0-----:R-:W-:-:S13]  /*07d0*/  ISETP.NE.AND P2, PT, R2, RZ, PT ;  /* 0x000000ff0200720c */ /* 0x001fda0003f45270 */
[----:B------:R-:W-:Y:S05]  /*07e0*/  @!P2 BRA `(.L_x_13) ;  /* 0x000000000014a947 */ /* 0x000fea0003800000 */
[----:B------:R-:W-:-:S05]  /*07f0*/  IMAD R5, R3, R20, R9 ;  /* 0x0000001403057224 */ /* 0x000fca00078e0209 */
[----:B------:R-:W-:-:S06]  /*0800*/  LEA R5, R5, R14, 0x2 ;  /* 0x0000000e05057211 */ /* 0x000fcc00078e10ff */
[----:B------:R-:W0:Y:S02]  /*0810*/  LDS R5, [R5] ;  /* 0x0000000005057984 */ /* 0x000e240000000800 */
[----:B0-----:R-:W-:-:S13]  /*0820*/  ISETP.NE.AND P2, PT, R5, RZ, PT ;  /* 0x000000ff0500720c */ /* 0x001fda0003f45270 */
[----:B------:R-:W-:-:S07]  /*0830*/  @P2 IMAD R17, R2, R5, R17 ;  /* 0x0000000502112224 */ /* 0x000fce00078e0211 */
.L_x_13:
[----:B------:R-:W-:Y:S05]  /*0840*/  BSYNC.RECONVERGENT B1 ;  /* 0x0000000000017941 */ /* 0x000fea0003800200 */
.L_x_12:
[----:B------:R-:W-:Y:S05]  /*0850*/  @!P3 BRA `(.L_x_1) ;  /* 0x000000000058b947 */ /* 0x000fea0003800000 */
[----:B-1----:R-:W0:Y:S01]  /*0860*/  LDS R24, [R4+0x4] ;  /* 0x0000040004187984 */ /* 0x002e220000000800 */
[----:B------:R-:W-:Y:S01]  /*0870*/  BSSY.RECONVERGENT B1, `(.L_x_14) ;  /* 0x000000a000017945 */ /* 0x000fe20003800200 */
[----:B------:R-:W-:Y:S02]  /*0880*/  ISETP.NE.AND P3, PT, R22, 0x2, PT ;  /* 0x000000021600780c */ /* 0x000fe40003f65270 */
[----:B0-----:R-:W-:-:S13]  /*0890*/  ISETP.NE.AND P2, PT, R24, RZ, PT ;  /* 0x000000ff1800720c */ /* 0x001fda0003f45270 */
[----:B------:R-:W-:Y:S05]  /*08a0*/  @!P2 BRA `(.L_x_15) ;  /* 0x000000000018a947 */ /* 0x000fea0003800000 */
[----:B------:R-:W-:-:S04]  /*08b0*/  IMAD R2, R3, R20, R20 ;  /* 0x0000001403027224 */ /* 0x000fc800078e0214 */
[----:B------:R-:W-:-:S05]  /*08c0*/  IMAD.IADD R5, R2, 0x1, R9 ;  /* 0x0000000102057824 */ /* 0x000fca00078e0209 */
[----:B------:R-:W-:-:S06]  /*08d0*/  LEA R5, R5, R14, 0x2 ;  /* 0x0000000e05057211 */ /* 0x000fcc00078e10ff */
[----:B------:R-:W0:Y:S02]  /*08e0*/  LDS R5, [R5] ;  /* 0x0000000005057984 */ /* 0x000e240000000800 */
[----:B0-----:R-:W-:-:S13]  /*08f0*/  ISETP.NE.AND P2, PT, R5, RZ, PT ;  /* 0x000000ff0500720c */ /* 0x001fda0003f45270 */
[----:B------:R-:W-:-:S07]  /*0900*/  @P2 IMAD R17, R24, R5, R17 ;  /* 0x0000000518112224 */ /* 0x000fce00078e0211 */
.L_x_15:
[----:B------:R-:W-:Y:S05]  /*0910*/  BSYNC.RECONVERGENT B1 ;  /* 0x0000000000017941 */ /* 0x000fea0003800200 */
.L_x_14:
[----:B------:R-:W-:Y:S05]  /*0920*/  @!P3 BRA `(.L_x_1) ;  /* 0x000000000024b947 */ /* 0x000fea0003800000 */
[----:B------:R-:W0:Y:S02]  /*0930*/  LDS R4, [R4+0x8] ;  /* 0x0000080004047984 */ /* 0x000e240000000800 */
[----:B0-----:R-:W-:-:S13]  /*0940*/  ISETP.NE.AND P2, PT, R4, RZ, PT ;  /* 0x000000ff0400720c */ /* 0x001fda0003f45270 */
[----:B------:R-:W-:Y:S05]  /*0950*/  @!P2 BRA `(.L_x_1) ;  /* 0x000000000018a947 */ /* 0x000fea0003800000 */
[----:B------:R-:W-:-:S04]  /*0960*/  VIADD R2, R3, 0x2 ;  /* 0x0000000203027836 */ /* 0x000fc80000000000 */
[----:B------:R-:W-:-:S05]  /*0970*/  IMAD R3, R2, R20, R9 ;  /* 0x0000001402037224 */ /* 0x000fca00078e0209 */
[----:B------:R-:W-:-:S06]  /*0980*/  LEA R3, R3, R14, 0x2 ;  /* 0x0000000e03037211 */ /* 0x000fcc00078e10ff */
[----:B------:R-:W0:Y:S02]  /*0990*/  LDS R3, [R3] ;  /* 0x0000000003037984 */ /* 0x000e240000000800 */
[----:B0-----:R-:W-:-:S13]  /*09a0*/  ISETP.NE.AND P2, PT, R3, RZ, PT ;  /* 0x000000ff0300720c */ /* 0x001fda0003f45270 */
[----:B------:R-:W-:-:S07]  /*09b0*/  @P2 IMAD R17, R4, R3, R17 ;  /* 0x0000000304112224 */ /* 0x000fce00078e0211 */
.L_x_1:
[----:B------:R-:W-:Y:S05]  /*09c0*/  BSYNC.RECONVERGENT B0 ;  /* 0x0000000000007941 */ /* 0x000fea0003800200 */
.L_x_0:
[----:B------:R-:W-:Y:S06]  /*09d0*/  BAR.SYNC.DEFER_BLOCKING 0x0 ;  /* 0x0000000000007b1d */ /* 0x000fec0000010000 */
[----:B------:R-:W-:Y:S05]  /*09e0*/  BRA.U UP0, `(.L_x_16) ;  /* 0xfffffff900187547 */ /* 0x000fea000b83ffff */
[----:B------:R-:W-:Y:S06]  /*09f0*/  BAR.SYNC.DEFER_BLOCKING 0x0 ;  /* 0x0000000000007b1d */ /* 0x000fec0000010000 */
[----:B------:R-:W-:Y:S05]  /*0a00*/  @P1 EXIT ;  /* 0x000000000000194d */ /* 0x000fea0003800000 */
[----:B------:R-:W0:Y:S01]  /*0a10*/  LDC.64 R2, c[0x0][0x390] ;  /* 0x0000e400ff027b82 */ /* 0x000e220000000a00 */
[----:B------:R-:W2:Y:S02]  /*0a20*/  LDCU UR4, c[0x0][0x398] ;  /* 0x00007300ff0477ac */ /* 0x000ea40008000800 */
[----:B--2---:R-:W-:-:S04]  /*0a30*/  IMAD R7, R0, UR4, R7 ;  /* 0x0000000400077c24 */ /* 0x004fc8000f8e0207 */
[----:B0-----:R-:W-:-:S05]  /*0a40*/  IMAD.WIDE R2, R7, 0x4, R2 ;  /* 0x0000000407027825 */ /* 0x001fca00078e0202 */
[----:B------:R-:W-:Y:S01]  /*0a50*/  STG.E desc[UR8][R2.64], R17 ;  /* 0x0000001102007986 */ /* 0x000fe2000c101908 */
[----:B------:R-:W-:Y:S05]  /*0a60*/  EXIT ;  /* 0x000000000000794d */ /* 0x000fea0003800000 */
.L_x_17:
[----:B------:R-:W-:-:S00]  /*0a70*/  BRA `(.L_x_17) ;  /* 0xfffffffc00fc7947 */ /* 0x000fc0000383ffff */
[----:B------:R-:W-:-:S00]  /*0a80*/  NOP ;  /* 0x0000000000007918 */ /* 0x000fc00000000000 */
[----:B------:R-:W-:-:S00]  /*0a90*/  NOP ;  /* 0x0000000000007918 */ /* 0x000fc00000000000 */
[----:B------:R-:W-:-:S00]  /*0aa0*/  NOP ;  /* 0x0000000000007918 */ /* 0x000fc00000000000 */
[----:B------:R-:W-:-:S00]  /*0ab0*/  NOP ;  /* 0x0000000000007918 */ /* 0x000fc00000000000 */
[----:B------:R-:W-:-:S00]  /*0ac0*/  NOP ;  /* 0x0000000000007918 */ /* 0x000fc00000000000 */
[----:B------:R-:W-:-:S00]  /*0ad0*/  NOP ;  /* 0x0000000000007918 */ /* 0x000fc00000000000 */
[----:B------:R-:W-:-:S00]  /*0ae0*/  NOP ;  /* 0x0000000000007918 */ /* 0x000fc00000000000 */
[----:B------:R-:W-:-:S00]  /*0af0*/  NOP ;  /* 0x0000000000007918 */ /* 0x000fc00000000000 */
.L_x_18:


//--------------------- .nv.shared._Z11multiMatrixPiS_S_ii --------------------------
	.section	.nv.shared._Z11multiMatrixPiS_S_ii,"aw",@nobits
	.sectionflags	@""
	.align	16
	.zero		1024


//--------------------- .nv.shared.reserved.0     --------------------------
	.section	.nv.shared.reserved.0,"aw",@nobits
	.weak		__nv_reservedSMEM_offset_0_alias
	.size		__nv_reservedSMEM_offset_0_alias, 0, 64
	.other		__nv_reservedSMEM_offset_0_alias,@"STO_CUDA_RESERVED_SHARED STV_DEFAULT"
__nv_reservedSMEM_offset_0_alias:
	.zero		0
	.zero		64


//--------------------- .nv.constant0._Z11multiMatrixPiS_S_ii --------------------------
	.section	.nv.constant0._Z11multiMatrixPiS_S_ii,"a",@progbits
	.sectionflags	@""
	.align	4
.nv.constant0._Z11multiMatrixPiS_S_ii:
	.zero		928


//--------------------- SYMBOLS --------------------------

	.type		.nv.reservedSmem.offset0,@object
	.size		.nv.reservedSmem.offset0,0x4
	.type		.nv.reservedSmem.cap,@object
	.size		.nv.reservedSmem.cap,0x4
